	.headerflags	@"EF_CUDA_TEXMODE_UNIFIED EF_CUDA_64BIT_ADDRESS EF_CUDA_ACCELERATORS EF_CUDA_SM90 EF_CUDA_VIRTUAL_SM(EF_CUDA_SM90)"
	.elftype	@"ET_EXEC"


//--------------------- .nv.info                  --------------------------
	.section	.nv.info,"",@"SHT_CUDA_INFO"
	.align	4


	//----- nvinfo : EIATTR_REGCOUNT
	.align		4
        /*0000*/ 	.byte	0x04, 0x2f
        /*0002*/ 	.short	(.L_1 - .L_0)
	.align		4
.L_0:
        /*0004*/ 	.word	index@(triton_poi_fused__unsafe_index_convolution_leaky_relu_12)
        /*0008*/ 	.word	0x00000013


	//----- nvinfo : EIATTR_MIN_STACK_SIZE
	.align		4
.L_1:
        /*000c*/ 	.byte	0x04, 0x12
        /*000e*/ 	.short	(.L_3 - .L_2)
	.align		4
.L_2:
        /*0010*/ 	.word	index@(triton_poi_fused__unsafe_index_convolution_leaky_relu_12)
        /*0014*/ 	.word	0x00000000


	//----- nvinfo : EIATTR_FRAME_SIZE
	.align		4
.L_3:
        /*0018*/ 	.byte	0x04, 0x11
        /*001a*/ 	.short	(.L_5 - .L_4)
	.align		4
.L_4:
        /*001c*/ 	.word	index@(triton_poi_fused__unsafe_index_convolution_leaky_relu_12)
        /*0020*/ 	.word	0x00000000


	//----- nvinfo : EIATTR_MIN_STACK_SIZE
	.align		4
.L_5:
        /*0024*/ 	.byte	0x04, 0x12
        /*0026*/ 	.short	(.L_7 - .L_6)
	.align		4
.L_6:
        /*0028*/ 	.word	index@(triton_poi_fused__unsafe_index_convolution_leaky_relu_12)
        /*002c*/ 	.word	0x00000000
.L_7:


//--------------------- .nv.info.triton_poi_fused__unsafe_index_convolution_leaky_relu_12 --------------------------
	.section	.nv.info.triton_poi_fused__unsafe_index_convolution_leaky_relu_12,"",@"SHT_CUDA_INFO"
	.sectionflags	@""
	.align	4


	//----- nvinfo : EIATTR_CUDA_API_VERSION
	.align		4
        /*0000*/ 	.byte	0x04, 0x37
        /*0002*/ 	.short	(.L_9 - .L_8)
.L_8:
        /*0004*/ 	.word	0x0000007c


	//----- nvinfo : EIATTR_KPARAM_INFO
	.align		4
.L_9:
        /*0008*/ 	.byte	0x04, 0x17
        /*000a*/ 	.short	(.L_11 - .L_10)
.L_10:
        /*000c*/ 	.word	0x00000000
        /*0010*/ 	.short	0x0004
        /*0012*/ 	.short	0x0020
        /*0014*/ 	.byte	0x00, 0xf0, 0x11, 0x00


	//----- nvinfo : EIATTR_KPARAM_INFO
	.align		4
.L_11:
        /*0018*/ 	.byte	0x04, 0x17
        /*001a*/ 	.short	(.L_13 - .L_12)
.L_12:
        /*001c*/ 	.word	0x00000000
        /*0020*/ 	.short	0x0003
        /*0022*/ 	.short	0x0018
        /*0024*/ 	.byte	0x00, 0xf4, 0x21, 0x00


	//----- nvinfo : EIATTR_KPARAM_INFO
	.align		4
.L_13:
        /*0028*/ 	.byte	0x04, 0x17
        /*002a*/ 	.short	(.L_15 - .L_14)
.L_14:
        /*002c*/ 	.word	0x00000000
        /*0030*/ 	.short	0x0002
        /*0032*/ 	.short	0x0010
        /*0034*/ 	.byte	0x00, 0xf4, 0x21, 0x00


	//----- nvinfo : EIATTR_KPARAM_INFO
	.align		4
.L_15:
        /*0038*/ 	.byte	0x04, 0x17
        /*003a*/ 	.short	(.L_17 - .L_16)
.L_16:
        /*003c*/ 	.word	0x00000000
        /*0040*/ 	.short	0x0001
        /*0042*/ 	.short	0x0008
        /*0044*/ 	.byte	0x00, 0xf4, 0x21, 0x00


	//----- nvinfo : EIATTR_KPARAM_INFO
	.align		4
.L_17:
        /*0048*/ 	.byte	0x04, 0x17
        /*004a*/ 	.short	(.L_19 - .L_18)
.L_18:
        /*004c*/ 	.word	0x00000000
        /*0050*/ 	.short	0x0000
        /*0052*/ 	.short	0x0000
        /*0054*/ 	.byte	0x00, 0xf4, 0x21, 0x00


	//----- nvinfo : EIATTR_SPARSE_MMA_MASK
	.align		4
.L_19:
        /*0058*/ 	.byte	0x03, 0x50
        /*005a*/ 	.short	0x0000


	//----- nvinfo : EIATTR_MAXREG_COUNT
	.align		4
        /*005c*/ 	.byte	0x03, 0x1b
        /*005e*/ 	.short	0x00ff


	//----- nvinfo : EIATTR_EXIT_INSTR_OFFSETS
	.align		4
        /*0060*/ 	.byte	0x04, 0x1c
        /*0062*/ 	.short	(.L_21 - .L_20)


	//   ....[0]....
.L_20:
        /*0064*/ 	.word	0x000003f0


	//----- nvinfo : EIATTR_REQNTID
	.align		4
.L_21:
        /*0068*/ 	.byte	0x04, 0x10
        /*006a*/ 	.short	(.L_23 - .L_22)
.L_22:
        /*006c*/ 	.word	0x00000080
        /*0070*/ 	.word	0x00000001
        /*0074*/ 	.word	0x00000001


	//----- nvinfo : EIATTR_CBANK_PARAM_SIZE
	.align		4
.L_23:
        /*0078*/ 	.byte	0x03, 0x19
        /*007a*/ 	.short	0x0024


	//----- nvinfo : EIATTR_PARAM_CBANK
	.align		4
        /*007c*/ 	.byte	0x04, 0x0a
        /*007e*/ 	.short	(.L_25 - .L_24)
	.align		4
.L_24:
        /*0080*/ 	.word	index@(.nv.constant0.triton_poi_fused__unsafe_index_convolution_leaky_relu_12)
        /*0084*/ 	.short	0x0210
        /*0086*/ 	.short	0x0024


	//----- nvinfo : EIATTR_SW_WAR
	.align		4
.L_25:
        /*0088*/ 	.byte	0x04, 0x36
        /*008a*/ 	.short	(.L_27 - .L_26)
.L_26:
        /*008c*/ 	.word	0x00000008
.L_27:


//--------------------- .nv.callgraph             --------------------------
	.section	.nv.callgraph,"",@"SHT_CUDA_CALLGRAPH"
	.align	4
	.sectionentsize	8
	.align		4
        /*0000*/ 	.word	0x00000000
	.align		4
        /*0004*/ 	.word	0xffffffff
	.align		4
        /*0008*/ 	.word	0x00000000
	.align		4
        /*000c*/ 	.word	0xfffffffe
	.align		4
        /*0010*/ 	.word	0x00000000
	.align		4
        /*0014*/ 	.word	0xfffffffd
	.align		4
        /*0018*/ 	.word	0x00000000
	.align		4
        /*001c*/ 	.word	0xfffffffc


//--------------------- .text.triton_poi_fused__unsafe_index_convolution_leaky_relu_12 --------------------------
	.section	.text.triton_poi_fused__unsafe_index_convolution_leaky_relu_12,"ax",@progbits
	.align	128
        .global         triton_poi_fused__unsafe_index_convolution_leaky_relu_12
        .type           triton_poi_fused__unsafe_index_convolution_leaky_relu_12,@function
        .size           triton_poi_fused__unsafe_index_convolution_leaky_relu_12,(.L_x_1 - triton_poi_fused__unsafe_index_convolution_leaky_relu_12)
        .other          triton_poi_fused__unsafe_index_convolution_leaky_relu_12,@"STO_CUDA_ENTRY STV_DEFAULT"
triton_poi_fused__unsafe_index_convolution_leaky_relu_12:
.text.triton_poi_fused__unsafe_index_convolution_leaky_relu_12:
[----:B------:R-:W-:Y:S01]  /*0000*/  LDC R1, c[0x0][0x28] ;  /* 0x00000a00ff017b82 */ /* 0x000fe20000000800 */
[----:B------:R-:W1:Y:S07]  /*0010*/  S2R R0, SR_TID.X ;  /* 0x0000000000007919 */ /* 0x000e6e0000002100 */
[----:B------:R-:W2:Y:S01]  /*0020*/  LDC.64 R4, c[0x0][0x210] ;  /* 0x00008400ff047b82 */ /* 0x000ea20000000a00 */
[----:B------:R-:W-:Y:S01]  /*0030*/  ULDC.64 UR4, c[0x0][0x208] ;  /* 0x0000820000047ab9 */ /* 0x000fe20000000a00 */
[----:B------:R-:W-:Y:S01]  /*0040*/  ULDC.64 UR6, c[0x0][0x218] ;  /* 0x0000860000067ab9 */ /* 0x000fe20000000a00 */
[----:B------:R-:W3:Y:S01]  /*0050*/  S2R R11, SR_CTAID.X ;  /* 0x00000000000b7919 */ /* 0x000ee20000002500 */
[----:B-1----:R-:W-:-:S05]  /*0060*/  IMAD.SHL.U32 R0, R0, 0x2, RZ ;  /* 0x0000000200007824 */ /* 0x002fca00078e00ff */
[----:B------:R-:W-:-:S05]  /*0070*/  LOP3.LUT R0, R0, 0xfe, RZ, 0xc0, !PT ;  /* 0x000000fe00007812 */ /* 0x000fca00078ec0ff */
[----:B---3--:R-:W-:-:S05]  /*0080*/  IMAD R0, R11, 0x100, R0 ;  /* 0x000001000b007824 */ /* 0x008fca00078e0200 */
[----:B------:R-:W-:-:S04]  /*0090*/  SHF.R.S32.HI R3, RZ, 0x1f, R0 ;  /* 0x0000001fff037819 */ /* 0x000fc80000011400 */
[----:B------:R-:W-:-:S04]  /*00a0*/  LEA.HI R3, R3, R0, RZ, 0x4 ;  /* 0x0000000003037211 */ /* 0x000fc800078f20ff */
[----:B------:R-:W-:Y:S02]  /*00b0*/  SHF.R.S32.HI R2, RZ, 0x4, R3 ;  /* 0x00000004ff027819 */ /* 0x000fe40000011403 */
[----:B------:R-:W-:Y:S02]  /*00c0*/  LOP3.LUT R3, R3, 0xfffffff0, RZ, 0xc0, !PT ;  /* 0xfffffff003037812 */ /* 0x000fe400078ec0ff */
[----:B------:R-:W-:-:S03]  /*00d0*/  LEA.HI R6, R2, R2, RZ, 0x4 ;  /* 0x0000000202067211 */ /* 0x000fc600078f20ff */
[----:B------:R-:W-:Y:S01]  /*00e0*/  IMAD.IADD R3, R0, 0x1, -R3 ;  /* 0x0000000100037824 */ /* 0x000fe200078e0a03 */
[----:B------:R-:W-:-:S05]  /*00f0*/  LOP3.LUT R7, R6, 0xfffffff0, RZ, 0xc0, !PT ;  /* 0xfffffff006077812 */ /* 0x000fca00078ec0ff */
[----:B------:R-:W-:-:S04]  /*0100*/  IMAD.IADD R7, R2, 0x1, -R7 ;  /* 0x0000000102077824 */ /* 0x000fc800078e0a07 */
[----:B--2---:R-:W-:-:S06]  /*0110*/  IMAD.WIDE R8, R7, 0x8, R4 ;  /* 0x0000000807087825 */ /* 0x004fcc00078e0204 */
[----:B------:R-:W2:Y:S01]  /*0120*/  LDG.E.EL.64 R8, desc[UR4][R8.64] ;  /* 0x0000000408087981 */ /* 0x000ea2000c2e1b00 */
[----:B------:R-:W-:Y:S01]  /*0130*/  IMAD.WIDE R4, R3, 0x8, R4 ;  /* 0x0000000803047825 */ /* 0x000fe200078e0204 */
[----:B------:R-:W-:Y:S01]  /*0140*/  SHF.R.S32.HI R11, RZ, 0x17, R11 ;  /* 0x00000017ff0b7819 */ /* 0x000fe2000001140b */
[----:B------:R-:W1:Y:S04]  /*0150*/  LDC.64 R2, c[0x0][0x220] ;  /* 0x00008800ff027b82 */ /* 0x000e680000000a00 */
[----:B------:R-:W3:Y:S01]  /*0160*/  LDG.E.EL.128 R4, desc[UR4][R4.64] ;  /* 0x0000000404047981 */ /* 0x000ee2000c2e1d00 */
[----:B------:R-:W-:-:S04]  /*0170*/  SGXT R11, R11, 0x1 ;  /* 0x000000010b0b781a */ /* 0x000fc80000000200 */
[----:B------:R-:W-:-:S04]  /*0180*/  LEA.HI R11, R11, R0, RZ, 0x8 ;  /* 0x000000000b0b7211 */ /* 0x000fc800078f40ff */
[----:B------:R-:W-:Y:S02]  /*0190*/  SHF.R.S32.HI R11, RZ, 0x8, R11 ;  /* 0x00000008ff0b7819 */ /* 0x000fe4000001140b */
[----:B--2---:R-:W-:-:S04]  /*01a0*/  SHF.R.U32.HI R13, RZ, 0x1c, R9 ;  /* 0x0000001cff0d7819 */ /* 0x004fc80000011609 */
[----:B------:R-:W-:Y:S02]  /*01b0*/  LOP3.LUT R13, R13, 0x8, RZ, 0xc0, !PT ;  /* 0x000000080d0d7812 */ /* 0x000fe400078ec0ff */
[----:B---3--:R-:W-:Y:S02]  /*01c0*/  SHF.R.U32.HI R14, RZ, 0x1a, R5 ;  /* 0x0000001aff0e7819 */ /* 0x008fe40000011605 */
[----:B------:R-:W-:Y:S02]  /*01d0*/  IADD3 R16, P0, R8, R13, RZ ;  /* 0x0000000d08107210 */ /* 0x000fe40007f1e0ff */
[----:B------:R-:W-:Y:S02]  /*01e0*/  LEA R13, P1, R4, UR6, 0x2 ;  /* 0x00000006040d7c11 */ /* 0x000fe4000f8210ff */
[----:B------:R-:W-:Y:S01]  /*01f0*/  LOP3.LUT R14, R14, 0x20, RZ, 0xc0, !PT ;  /* 0x000000200e0e7812 */ /* 0x000fe200078ec0ff */
[----:B------:R-:W-:Y:S01]  /*0200*/  IMAD.X R9, RZ, RZ, R9, P0 ;  /* 0x000000ffff097224 */ /* 0x000fe200000e0609 */
[----:B------:R-:W-:-:S02]  /*0210*/  LEA.HI.X R15, R4, UR7, R5, 0x2, P1 ;  /* 0x00000007040f7c11 */ /* 0x000fc400088f1405 */
[----:B------:R-:W-:Y:S02]  /*0220*/  SHF.R.U32.HI R5, RZ, 0x1a, R7 ;  /* 0x0000001aff057819 */ /* 0x000fe40000011607 */
[C---:B------:R-:W-:Y:S01]  /*0230*/  SHF.L.U64.HI R12, R16.reuse, 0x5, R9 ;  /* 0x00000005100c7819 */ /* 0x040fe20000010209 */
[----:B------:R-:W-:Y:S01]  /*0240*/  IMAD.SHL.U32 R9, R16, 0x20, RZ ;  /* 0x0000002010097824 */ /* 0x000fe200078e00ff */
[----:B------:R-:W-:Y:S02]  /*0250*/  LEA.HI R4, R11, R11, RZ, 0x6 ;  /* 0x0000000b0b047211 */ /* 0x000fe400078f30ff */
[C---:B------:R-:W-:Y:S02]  /*0260*/  LEA R10, P0, R6.reuse, UR6, 0x2 ;  /* 0x00000006060a7c11 */ /* 0x040fe4000f8010ff */
[----:B------:R-:W-:Y:S02]  /*0270*/  LOP3.LUT R5, R5, 0x20, RZ, 0xc0, !PT ;  /* 0x0000002005057812 */ /* 0x000fe400078ec0ff */
[----:B------:R-:W-:-:S02]  /*0280*/  LEA.HI.X R7, R6, UR7, R7, 0x2, P0 ;  /* 0x0000000706077c11 */ /* 0x000fc400080f1407 */
[----:B------:R-:W-:Y:S02]  /*0290*/  LOP3.LUT R8, R4, 0xffffffc0, RZ, 0xc0, !PT ;  /* 0xffffffc004087812 */ /* 0x000fe400078ec0ff */
[C---:B------:R-:W-:Y:S02]  /*02a0*/  IADD3 R4, P0, P1, R9.reuse, R13, R14 ;  /* 0x0000000d09047210 */ /* 0x040fe4000791e00e */
[----:B------:R-:W-:Y:S01]  /*02b0*/  IADD3 R6, P2, P3, R9, R10, R5 ;  /* 0x0000000a09067210 */ /* 0x000fe20007b5e005 */
[C---:B------:R-:W-:Y:S01]  /*02c0*/  IMAD.IADD R9, R11.reuse, 0x1, -R8 ;  /* 0x000000010b097824 */ /* 0x040fe200078e0a08 */
[C---:B------:R-:W-:Y:S01]  /*02d0*/  IADD3.X R5, R12.reuse, R15, RZ, P0, P1 ;  /* 0x0000000f0c057210 */ /* 0x040fe200007e24ff */
[----:B------:R-:W-:Y:S01]  /*02e0*/  IMAD.SHL.U32 R11, R11, 0x40, RZ ;  /* 0x000000400b0b7824 */ /* 0x000fe200078e00ff */
[----:B------:R-:W-:Y:S01]  /*02f0*/  IADD3.X R7, R12, R7, RZ, P2, P3 ;  /* 0x000000070c077210 */ /* 0x000fe200017e64ff */
[----:B-1----:R-:W-:Y:S02]  /*0300*/  IMAD.WIDE R2, R9, 0x4, R2 ;  /* 0x0000000409027825 */ /* 0x002fe400078e0202 */
[----:B------:R-:W1:Y:S02]  /*0310*/  LDC.64 R8, c[0x0][0x228] ;  /* 0x00008a00ff087b82 */ /* 0x000e640000000a00 */
[----:B------:R-:W-:-:S02]  /*0320*/  IMAD.WIDE R4, R11, 0x4, R4 ;  /* 0x000000040b047825 */ /* 0x000fc400078e0204 */
[----:B------:R-:W2:Y:S02]  /*0330*/  LDG.E.EL R2, desc[UR4][R2.64] ;  /* 0x0000000402027981 */ /* 0x000ea4000c2e1900 */
[----:B------:R-:W-:Y:S02]  /*0340*/  IMAD.WIDE R6, R11, 0x4, R6 ;  /* 0x000000040b067825 */ /* 0x000fe400078e0206 */
[----:B------:R-:W2:Y:S04]  /*0350*/  LDG.E.EL R5, desc[UR4][R4.64] ;  /* 0x0000000404057981 */ /* 0x000ea8000c2e1900 */
[----:B------:R-:W3:Y:S01]  /*0360*/  LDG.E.EL R7, desc[UR4][R6.64] ;  /* 0x0000000406077981 */ /* 0x000ee2000c2e1900 */
[----:B-1----:R-:W-:Y:S01]  /*0370*/  IMAD.WIDE R8, R0, 0x4, R8 ;  /* 0x0000000400087825 */ /* 0x002fe200078e0208 */
[----:B--2---:R-:W-:-:S02]  /*0380*/  FSETP.GT.AND P0, PT, R2, -R5, PT ;  /* 0x800000050200720b */ /* 0x004fc40003f04000 */
[C---:B---3--:R-:W-:Y:S01]  /*0390*/  FSETP.GT.AND P1, PT, R2.reuse, -R7, PT ;  /* 0x800000070200720b */ /* 0x048fe20003f24000 */
[C---:B------:R-:W-:Y:S01]  /*03a0*/  FADD R10, R2.reuse, R5 ;  /* 0x00000005020a7221 */ /* 0x040fe20000000000 */
[----:B------:R-:W-:-:S09]  /*03b0*/  FADD R11, R2, R7 ;  /* 0x00000007020b7221 */ /* 0x000fd20000000000 */
[----:B------:R-:W-:Y:S02]  /*03c0*/  @!P0 FMUL R10, R10, 0.20000000298023223877 ;  /* 0x3e4ccccd0a0a8820 */ /* 0x000fe40000400000 */
[----:B------:R-:W-:-:S05]  /*03d0*/  @!P1 FMUL R11, R11, 0.20000000298023223877 ;  /* 0x3e4ccccd0b0b9820 */ /* 0x000fca0000400000 */
[----:B------:R-:W-:Y:S01]  /*03e0*/  STG.E.64 desc[UR4][R8.64], R10 ;  /* 0x0000000a08007986 */ /* 0x000fe2000c101b04 */
[----:B------:R-:W-:Y:S05]  /*03f0*/  EXIT ;  /* 0x000000000000794d */ /* 0x000fea0003800000 */
.L_x_0:
[----:B------:R-:W-:-:S00]  /*0400*/  BRA `(.L_x_0) ;  /* 0xfffffffc00fc7947 */ /* 0x000fc0000383ffff */
[----:B------:R-:W-:-:S00]  /*0410*/  NOP ;  /* 0x0000000000007918 */ /* 0x000fc00000000000 */
        /* <DEDUP_REMOVED lines=14> */
.L_x_1:


//--------------------- .nv.constant0.triton_poi_fused__unsafe_index_convolution_leaky_relu_12 --------------------------
	.section	.nv.constant0.triton_poi_fused__unsafe_index_convolution_leaky_relu_12,"a",@progbits
	.sectionflags	@""
	.align	4
.nv.constant0.triton_poi_fused__unsafe_index_convolution_leaky_relu_12:
	.zero		564
